	.headerflags	@"EF_CUDA_TEXMODE_UNIFIED EF_CUDA_64BIT_ADDRESS EF_CUDA_ACCELERATORS EF_CUDA_SM90 EF_CUDA_VIRTUAL_SM(EF_CUDA_SM90)"
	.elftype	@"ET_EXEC"


//--------------------- .nv.info                  --------------------------
	.section	.nv.info,"",@"SHT_CUDA_INFO"
	.align	4


	//----- nvinfo : EIATTR_REGCOUNT
	.align		4
        /*0000*/ 	.byte	0x04, 0x2f
        /*0002*/ 	.short	(.L_3 - .L_2)
	.align		4
.L_2:
        /*0004*/ 	.word	index@(triton_poi_fused__native_batch_norm_legit_no_training_25)
        /*0008*/ 	.word	0x00000012


	//----- nvinfo : EIATTR_MIN_STACK_SIZE
	.align		4
.L_3:
        /*000c*/ 	.byte	0x04, 0x12
        /*000e*/ 	.short	(.L_5 - .L_4)
	.align		4
.L_4:
        /*0010*/ 	.word	index@(triton_poi_fused__native_batch_norm_legit_no_training_25)
        /*0014*/ 	.word	0x00000000


	//----- nvinfo : EIATTR_FRAME_SIZE
	.align		4
.L_5:
        /*0018*/ 	.byte	0x04, 0x11
        /*001a*/ 	.short	(.L_7 - .L_6)
	.align		4
.L_6:
        /*001c*/ 	.word	index@(triton_poi_fused__native_batch_norm_legit_no_training_25)
        /*0020*/ 	.word	0x00000000


	//----- nvinfo : EIATTR_MIN_STACK_SIZE
	.align		4
.L_7:
        /*0024*/ 	.byte	0x04, 0x12
        /*0026*/ 	.short	(.L_9 - .L_8)
	.align		4
.L_8:
        /*0028*/ 	.word	index@(triton_poi_fused__native_batch_norm_legit_no_training_25)
        /*002c*/ 	.word	0x00000000
.L_9:


//--------------------- .nv.info.triton_poi_fused__native_batch_norm_legit_no_training_25 --------------------------
	.section	.nv.info.triton_poi_fused__native_batch_norm_legit_no_training_25,"",@"SHT_CUDA_INFO"
	.sectionflags	@""
	.align	4


	//----- nvinfo : EIATTR_CUDA_API_VERSION
	.align		4
        /*0000*/ 	.byte	0x04, 0x37
        /*0002*/ 	.short	(.L_11 - .L_10)
.L_10:
        /*0004*/ 	.word	0x0000007c


	//----- nvinfo : EIATTR_KPARAM_INFO
	.align		4
.L_11:
        /*0008*/ 	.byte	0x04, 0x17
        /*000a*/ 	.short	(.L_13 - .L_12)
.L_12:
        /*000c*/ 	.word	0x00000000
        /*0010*/ 	.short	0x0006
        /*0012*/ 	.short	0x0030
        /*0014*/ 	.byte	0x00, 0xf0, 0x11, 0x00


	//----- nvinfo : EIATTR_KPARAM_INFO
	.align		4
.L_13:
        /*0018*/ 	.byte	0x04, 0x17
        /*001a*/ 	.short	(.L_15 - .L_14)
.L_14:
        /*001c*/ 	.word	0x00000000
        /*0020*/ 	.short	0x0005
        /*0022*/ 	.short	0x0028
        /*0024*/ 	.byte	0x00, 0xf4, 0x21, 0x00


	//----- nvinfo : EIATTR_KPARAM_INFO
	.align		4
.L_15:
        /*0028*/ 	.byte	0x04, 0x17
        /*002a*/ 	.short	(.L_17 - .L_16)
.L_16:
        /*002c*/ 	.word	0x00000000
        /*0030*/ 	.short	0x0004
        /*0032*/ 	.short	0x0020
        /*0034*/ 	.byte	0x00, 0xf4, 0x21, 0x00


	//----- nvinfo : EIATTR_KPARAM_INFO
	.align		4
.L_17:
        /*0038*/ 	.byte	0x04, 0x17
        /*003a*/ 	.short	(.L_19 - .L_18)
.L_18:
        /*003c*/ 	.word	0x00000000
        /*0040*/ 	.short	0x0003
        /*0042*/ 	.short	0x0018
        /*0044*/ 	.byte	0x00, 0xf4, 0x21, 0x00


	//----- nvinfo : EIATTR_KPARAM_INFO
	.align		4
.L_19:
        /*0048*/ 	.byte	0x04, 0x17
        /*004a*/ 	.short	(.L_21 - .L_20)
.L_20:
        /*004c*/ 	.word	0x00000000
        /*0050*/ 	.short	0x0002
        /*0052*/ 	.short	0x0010
        /*0054*/ 	.byte	0x00, 0xf4, 0x21, 0x00


	//----- nvinfo : EIATTR_KPARAM_INFO
	.align		4
.L_21:
        /*0058*/ 	.byte	0x04, 0x17
        /*005a*/ 	.short	(.L_23 - .L_22)
.L_22:
        /*005c*/ 	.word	0x00000000
        /*0060*/ 	.short	0x0001
        /*0062*/ 	.short	0x0008
        /*0064*/ 	.byte	0x00, 0xf4, 0x21, 0x00


	//----- nvinfo : EIATTR_KPARAM_INFO
	.align		4
.L_23:
        /*0068*/ 	.byte	0x04, 0x17
        /*006a*/ 	.short	(.L_25 - .L_24)
.L_24:
        /*006c*/ 	.word	0x00000000
        /*0070*/ 	.short	0x0000
        /*0072*/ 	.short	0x0000
        /*0074*/ 	.byte	0x00, 0xf4, 0x21, 0x00


	//----- nvinfo : EIATTR_SPARSE_MMA_MASK
	.align		4
.L_25:
        /*0078*/ 	.byte	0x03, 0x50
        /*007a*/ 	.short	0x0000


	//----- nvinfo : EIATTR_MAXREG_COUNT
	.align		4
        /*007c*/ 	.byte	0x03, 0x1b
        /*007e*/ 	.short	0x00ff


	//----- nvinfo : EIATTR_EXIT_INSTR_OFFSETS
	.align		4
        /*0080*/ 	.byte	0x04, 0x1c
        /*0082*/ 	.short	(.L_27 - .L_26)


	//   ....[0]....
.L_26:
        /*0084*/ 	.word	0x000002d0


	//   ....[1]....
        /*0088*/ 	.word	0x000002f0


	//----- nvinfo : EIATTR_REQNTID
	.align		4
.L_27:
        /*008c*/ 	.byte	0x04, 0x10
        /*008e*/ 	.short	(.L_29 - .L_28)
.L_28:
        /*0090*/ 	.word	0x00000080
        /*0094*/ 	.word	0x00000001
        /*0098*/ 	.word	0x00000001


	//----- nvinfo : EIATTR_CBANK_PARAM_SIZE
	.align		4
.L_29:
        /*009c*/ 	.byte	0x03, 0x19
        /*009e*/ 	.short	0x0034


	//----- nvinfo : EIATTR_PARAM_CBANK
	.align		4
        /*00a0*/ 	.byte	0x04, 0x0a
        /*00a2*/ 	.short	(.L_31 - .L_30)
	.align		4
.L_30:
        /*00a4*/ 	.word	index@(.nv.constant0.triton_poi_fused__native_batch_norm_legit_no_training_25)
        /*00a8*/ 	.short	0x0210
        /*00aa*/ 	.short	0x0034


	//----- nvinfo : EIATTR_SW_WAR
	.align		4
.L_31:
        /*00ac*/ 	.byte	0x04, 0x36
        /*00ae*/ 	.short	(.L_33 - .L_32)
.L_32:
        /*00b0*/ 	.word	0x00000008
.L_33:


//--------------------- .nv.callgraph             --------------------------
	.section	.nv.callgraph,"",@"SHT_CUDA_CALLGRAPH"
	.align	4
	.sectionentsize	8
	.align		4
        /*0000*/ 	.word	0x00000000
	.align		4
        /*0004*/ 	.word	0xffffffff
	.align		4
        /*0008*/ 	.word	0x00000000
	.align		4
        /*000c*/ 	.word	0xfffffffe
	.align		4
        /*0010*/ 	.word	0x00000000
	.align		4
        /*0014*/ 	.word	0xfffffffd
	.align		4
        /*0018*/ 	.word	0x00000000
	.align		4
        /*001c*/ 	.word	0xfffffffc


//--------------------- .nv.constant4             --------------------------
	.section	.nv.constant4,"a",@progbits
	.align	8
	.align		8
.nv.constant4:
        /*0000*/ 	.dword	_$_str
	.align		8
        /*0008*/ 	.dword	_$_str_$_2


//--------------------- .text.triton_poi_fused__native_batch_norm_legit_no_training_25 --------------------------
	.section	.text.triton_poi_fused__native_batch_norm_legit_no_training_25,"ax",@progbits
	.align	128
        .global         triton_poi_fused__native_batch_norm_legit_no_training_25
        .type           triton_poi_fused__native_batch_norm_legit_no_training_25,@function
        .size           triton_poi_fused__native_batch_norm_legit_no_training_25,(.L_x_1 - triton_poi_fused__native_batch_norm_legit_no_training_25)
        .other          triton_poi_fused__native_batch_norm_legit_no_training_25,@"STO_CUDA_ENTRY STV_DEFAULT"
triton_poi_fused__native_batch_norm_legit_no_training_25:
.text.triton_poi_fused__native_batch_norm_legit_no_training_25:
[----:B------:R-:W0:Y:S01]  /*0000*/  LDC R1, c[0x0][0x28] ;  /* 0x00000a00ff017b82 */ /* 0x000e220000000800 */
[----:B------:R-:W1:Y:S07]  /*0010*/  S2R R0, SR_TID.X ;  /* 0x0000000000007919 */ /* 0x000e6e0000002100 */
[----:B------:R-:W2:Y:S01]  /*0020*/  LDC.64 R8, c[0x0][0x220] ;  /* 0x00008800ff087b82 */ /* 0x000ea20000000a00 */
[----:B------:R-:W-:Y:S01]  /*0030*/  HFMA2.MMA R14, -RZ, RZ, 0, 0 ;  /* 0x00000000ff0e7435 */ /* 0x000fe200000001ff */
[----:B------:R-:W-:Y:S01]  /*0040*/  ULDC.64 UR4, c[0x0][0x208] ;  /* 0x0000820000047ab9 */ /* 0x000fe20000000a00 */
[----:B------:R-:W3:Y:S05]  /*0050*/  S2R R3, SR_CTAID.X ;  /* 0x0000000000037919 */ /* 0x000eea0000002500 */
[----:B------:R-:W4:Y:S08]  /*0060*/  LDC.64 R4, c[0x0][0x210] ;  /* 0x00008400ff047b82 */ /* 0x000f300000000a00 */
[----:B------:R-:W5:Y:S08]  /*0070*/  LDC.64 R6, c[0x0][0x218] ;  /* 0x00008600ff067b82 */ /* 0x000f700000000a00 */
[----:B------:R-:W5:Y:S01]  /*0080*/  LDC.64 R10, c[0x0][0x228] ;  /* 0x00008a00ff0a7b82 */ /* 0x000f620000000a00 */
[----:B-1----:R-:W-:-:S07]  /*0090*/  LOP3.LUT R0, R0, 0x7f, RZ, 0xc0, !PT ;  /* 0x0000007f00007812 */ /* 0x002fce00078ec0ff */
[----:B------:R-:W1:Y:S01]  /*00a0*/  LDC.64 R12, c[0x0][0x230] ;  /* 0x00008c00ff0c7b82 */ /* 0x000e620000000a00 */
[----:B---3--:R-:W-:-:S04]  /*00b0*/  LEA R0, R3, R0, 0x7 ;  /* 0x0000000003007211 */ /* 0x008fc800078e38ff */
[C---:B------:R-:W-:Y:S01]  /*00c0*/  ISETP.GE.AND P2, PT, R0.reuse, 0xc00, PT ;  /* 0x00000c000000780c */ /* 0x040fe20003f46270 */
[----:B------:R-:W-:-:S05]  /*00d0*/  IMAD.HI R2, R0, 0x2aaaaaab, RZ ;  /* 0x2aaaaaab00027827 */ /* 0x000fca00078e02ff */
[----:B------:R-:W-:-:S04]  /*00e0*/  SHF.R.U32.HI R3, RZ, 0x1f, R2 ;  /* 0x0000001fff037819 */ /* 0x000fc80000011602 */
[----:B------:R-:W-:-:S05]  /*00f0*/  LEA.HI R3, R2, R3, RZ, 0x1b ;  /* 0x0000000302037211 */ /* 0x000fca00078fd8ff */
[----:B------:R-:W-:-:S04]  /*0100*/  IMAD R15, R3, -0xc0, R0 ;  /* 0xffffff40030f7824 */ /* 0x000fc800078e0200 */
[----:B--2---:R-:W-:-:S05]  /*0110*/  IMAD.WIDE R8, R15, 0x4, R8 ;  /* 0x000000040f087825 */ /* 0x004fca00078e0208 */
[----:B------:R2:W3:Y:S01]  /*0120*/  @!P2 LDG.E.EL R14, desc[UR4][R8.64] ;  /* 0x00000004080ea981 */ /* 0x0004e2000c2e1900 */
[----:B------:R-:W-:Y:S01]  /*0130*/  CS2R R2, SRZ ;  /* 0x0000000000027805 */ /* 0x000fe2000001ff00 */
[----:B----4-:R-:W-:-:S04]  /*0140*/  IMAD.WIDE R4, R0, 0x4, R4 ;  /* 0x0000000400047825 */ /* 0x010fc800078e0204 */
[C---:B-----5:R-:W-:Y:S01]  /*0150*/  IMAD.WIDE R6, R15.reuse, 0x4, R6 ;  /* 0x000000040f067825 */ /* 0x060fe200078e0206 */
[----:B------:R4:W5:Y:S03]  /*0160*/  @!P2 LDG.E R2, desc[UR4][R4.64] ;  /* 0x000000040402a981 */ /* 0x000966000c1e1900 */
[C---:B0-2---:R-:W-:Y:S01]  /*0170*/  IMAD.WIDE R8, R15.reuse, 0x4, R10 ;  /* 0x000000040f087825 */ /* 0x045fe200078e020a */
[----:B------:R0:W5:Y:S03]  /*0180*/  @!P2 LDG.E.EL R3, desc[UR4][R6.64] ;  /* 0x000000040603a981 */ /* 0x000166000c2e1900 */
[----:B-1----:R-:W-:Y:S01]  /*0190*/  IMAD.WIDE R10, R15, 0x4, R12 ;  /* 0x000000040f0a7825 */ /* 0x002fe200078e020c */
[----:B------:R-:W-:Y:S01]  /*01a0*/  CS2R R12, SRZ ;  /* 0x00000000000c7805 */ /* 0x000fe2000001ff00 */
[----:B----4-:R-:W1:Y:S05]  /*01b0*/  LDC.64 R4, c[0x0][0x238] ;  /* 0x00008e00ff047b82 */ /* 0x010e6a0000000a00 */
[----:B------:R-:W2:Y:S04]  /*01c0*/  @!P2 LDG.E.EL R12, desc[UR4][R8.64] ;  /* 0x00000004080ca981 */ /* 0x000ea8000c2e1900 */
[----:B------:R-:W2:Y:S01]  /*01d0*/  @!P2 LDG.E.EL R13, desc[UR4][R10.64] ;  /* 0x000000040a0da981 */ /* 0x000ea2000c2e1900 */
[----:B0-----:R-:W-:Y:S01]  /*01e0*/  MOV R6, 0x3e800000 ;  /* 0x3e80000000067802 */ /* 0x001fe20000000f00 */
[----:B---3--:R-:W-:-:S04]  /*01f0*/  FADD R14, R14, 9.9999997473787516356e-06 ;  /* 0x3727c5ac0e0e7421 */ /* 0x008fc80000000000 */
[----:B------:R-:W0:Y:S01]  /*0200*/  MUFU.SQRT R15, R14 ;  /* 0x0000000e000f7308 */ /* 0x000e220000002000 */
[----:B-----5:R-:W-:Y:S01]  /*0210*/  FADD R2, -R3, R2 ;  /* 0x0000000203027221 */ /* 0x020fe20000000100 */
[C---:B0-----:R-:W-:Y:S02]  /*0220*/  FSETP.GT.AND P0, PT, R15.reuse, 8.50705917302346158658e+37, PT ;  /* 0x7e8000000f00780b */ /* 0x041fe40003f04000 */
[----:B------:R-:W-:Y:S02]  /*0230*/  FSETP.GEU.AND P1, PT, R15, 1.175494350822287508e-38, PT ;  /* 0x008000000f00780b */ /* 0x000fe40003f2e000 */
[----:B------:R-:W-:-:S09]  /*0240*/  FSEL R6, R6, 1, P0 ;  /* 0x3f80000006067808 */ /* 0x000fd20000000000 */
[----:B------:R-:W-:Y:S02]  /*0250*/  @P0 FMUL R15, R15, 0.25 ;  /* 0x3e8000000f0f0820 */ /* 0x000fe40000400000 */
[----:B------:R-:W-:Y:S02]  /*0260*/  @!P1 FMUL R6, R6, 16777216 ;  /* 0x4b80000006069820 */ /* 0x000fe40000400000 */
[----:B------:R-:W-:-:S06]  /*0270*/  @!P1 FMUL R15, R15, 16777216 ;  /* 0x4b8000000f0f9820 */ /* 0x000fcc0000400000 */
[----:B------:R-:W0:Y:S02]  /*0280*/  MUFU.RCP R15, R15 ;  /* 0x0000000f000f7308 */ /* 0x000e240000001000 */
[----:B0-----:R-:W-:-:S04]  /*0290*/  FMUL R3, R15, R6 ;  /* 0x000000060f037220 */ /* 0x001fc80000400000 */
[----:B------:R-:W-:Y:S01]  /*02a0*/  FMUL R6, R2, R3 ;  /* 0x0000000302067220 */ /* 0x000fe20000400000 */
[----:B-1----:R-:W-:-:S04]  /*02b0*/  IMAD.WIDE R2, R0, 0x4, R4 ;  /* 0x0000000400027825 */ /* 0x002fc800078e0204 */
[----:B--2---:R-:W-:Y:S01]  /*02c0*/  FFMA R13, R6, R12, R13 ;  /* 0x0000000c060d7223 */ /* 0x004fe2000000000d */
[----:B------:R-:W-:Y:S06]  /*02d0*/  @P2 EXIT ;  /* 0x000000000000294d */ /* 0x000fec0003800000 */
[----:B------:R-:W-:Y:S01]  /*02e0*/  STG.E desc[UR4][R2.64], R13 ;  /* 0x0000000d02007986 */ /* 0x000fe2000c101904 */
[----:B------:R-:W-:Y:S05]  /*02f0*/  EXIT ;  /* 0x000000000000794d */ /* 0x000fea0003800000 */
.L_x_0:
[----:B------:R-:W-:-:S00]  /*0300*/  BRA `(.L_x_0) ;  /* 0xfffffffc00fc7947 */ /* 0x000fc0000383ffff */
[----:B------:R-:W-:-:S00]  /*0310*/  NOP ;  /* 0x0000000000007918 */ /* 0x000fc00000000000 */
        /* <DEDUP_REMOVED lines=14> */
.L_x_1:


//--------------------- .nv.global.init           --------------------------
	.section	.nv.global.init,"aw",@progbits
.nv.global.init:
	.type		_$_str,@object
	.size		_$_str,(_$_str_$_2 - _$_str)
_$_str:
        /*0000*/ 	.byte	0x5f, 0x5f, 0x43, 0x55, 0x44, 0x41, 0x5f, 0x46, 0x54, 0x5a, 0x00
	.type		_$_str_$_2,@object
	.size		_$_str_$_2,(.L_1 - _$_str_$_2)
_$_str_$_2:
        /*000b*/ 	.byte	0x5f, 0x5f, 0x43, 0x55, 0x44, 0x41, 0x5f, 0x50, 0x52, 0x45, 0x43, 0x5f, 0x53, 0x51, 0x52, 0x54
        /*001b*/ 	.byte	0x00
.L_1:


//--------------------- .nv.constant0.triton_poi_fused__native_batch_norm_legit_no_training_25 --------------------------
	.section	.nv.constant0.triton_poi_fused__native_batch_norm_legit_no_training_25,"a",@progbits
	.sectionflags	@""
	.align	4
.nv.constant0.triton_poi_fused__native_batch_norm_legit_no_training_25:
	.zero		580
